	.headerflags	@"EF_CUDA_TEXMODE_UNIFIED EF_CUDA_64BIT_ADDRESS EF_CUDA_ACCELERATORS EF_CUDA_SM90 EF_CUDA_VIRTUAL_SM(EF_CUDA_SM90)"
	.elftype	@"ET_EXEC"


//--------------------- .nv.info                  --------------------------
	.section	.nv.info,"",@"SHT_CUDA_INFO"
	.align	4


	//----- nvinfo : EIATTR_REGCOUNT
	.align		4
        /*0000*/ 	.byte	0x04, 0x2f
        /*0002*/ 	.short	(.L_3 - .L_2)
	.align		4
.L_2:
        /*0004*/ 	.word	index@(triton_poi_fused__native_batch_norm_legit_no_training_relu_7)
        /*0008*/ 	.word	0x0000001d


	//----- nvinfo : EIATTR_MIN_STACK_SIZE
	.align		4
.L_3:
        /*000c*/ 	.byte	0x04, 0x12
        /*000e*/ 	.short	(.L_5 - .L_4)
	.align		4
.L_4:
        /*0010*/ 	.word	index@(triton_poi_fused__native_batch_norm_legit_no_training_relu_7)
        /*0014*/ 	.word	0x00000000


	//----- nvinfo : EIATTR_FRAME_SIZE
	.align		4
.L_5:
        /*0018*/ 	.byte	0x04, 0x11
        /*001a*/ 	.short	(.L_7 - .L_6)
	.align		4
.L_6:
        /*001c*/ 	.word	index@(triton_poi_fused__native_batch_norm_legit_no_training_relu_7)
        /*0020*/ 	.word	0x00000000


	//----- nvinfo : EIATTR_MIN_STACK_SIZE
	.align		4
.L_7:
        /*0024*/ 	.byte	0x04, 0x12
        /*0026*/ 	.short	(.L_9 - .L_8)
	.align		4
.L_8:
        /*0028*/ 	.word	index@(triton_poi_fused__native_batch_norm_legit_no_training_relu_7)
        /*002c*/ 	.word	0x00000000
.L_9:


//--------------------- .nv.info.triton_poi_fused__native_batch_norm_legit_no_training_relu_7 --------------------------
	.section	.nv.info.triton_poi_fused__native_batch_norm_legit_no_training_relu_7,"",@"SHT_CUDA_INFO"
	.sectionflags	@""
	.align	4


	//----- nvinfo : EIATTR_CUDA_API_VERSION
	.align		4
        /*0000*/ 	.byte	0x04, 0x37
        /*0002*/ 	.short	(.L_11 - .L_10)
.L_10:
        /*0004*/ 	.word	0x0000007c


	//----- nvinfo : EIATTR_KPARAM_INFO
	.align		4
.L_11:
        /*0008*/ 	.byte	0x04, 0x17
        /*000a*/ 	.short	(.L_13 - .L_12)
.L_12:
        /*000c*/ 	.word	0x00000000
        /*0010*/ 	.short	0x0006
        /*0012*/ 	.short	0x0030
        /*0014*/ 	.byte	0x00, 0xf0, 0x11, 0x00


	//----- nvinfo : EIATTR_KPARAM_INFO
	.align		4
.L_13:
        /*0018*/ 	.byte	0x04, 0x17
        /*001a*/ 	.short	(.L_15 - .L_14)
.L_14:
        /*001c*/ 	.word	0x00000000
        /*0020*/ 	.short	0x0005
        /*0022*/ 	.short	0x0028
        /*0024*/ 	.byte	0x00, 0xf4, 0x21, 0x00


	//----- nvinfo : EIATTR_KPARAM_INFO
	.align		4
.L_15:
        /*0028*/ 	.byte	0x04, 0x17
        /*002a*/ 	.short	(.L_17 - .L_16)
.L_16:
        /*002c*/ 	.word	0x00000000
        /*0030*/ 	.short	0x0004
        /*0032*/ 	.short	0x0020
        /*0034*/ 	.byte	0x00, 0xf4, 0x21, 0x00


	//----- nvinfo : EIATTR_KPARAM_INFO
	.align		4
.L_17:
        /*0038*/ 	.byte	0x04, 0x17
        /*003a*/ 	.short	(.L_19 - .L_18)
.L_18:
        /*003c*/ 	.word	0x00000000
        /*0040*/ 	.short	0x0003
        /*0042*/ 	.short	0x0018
        /*0044*/ 	.byte	0x00, 0xf4, 0x21, 0x00


	//----- nvinfo : EIATTR_KPARAM_INFO
	.align		4
.L_19:
        /*0048*/ 	.byte	0x04, 0x17
        /*004a*/ 	.short	(.L_21 - .L_20)
.L_20:
        /*004c*/ 	.word	0x00000000
        /*0050*/ 	.short	0x0002
        /*0052*/ 	.short	0x0010
        /*0054*/ 	.byte	0x00, 0xf4, 0x21, 0x00


	//----- nvinfo : EIATTR_KPARAM_INFO
	.align		4
.L_21:
        /*0058*/ 	.byte	0x04, 0x17
        /*005a*/ 	.short	(.L_23 - .L_22)
.L_22:
        /*005c*/ 	.word	0x00000000
        /*0060*/ 	.short	0x0001
        /*0062*/ 	.short	0x0008
        /*0064*/ 	.byte	0x00, 0xf4, 0x21, 0x00


	//----- nvinfo : EIATTR_KPARAM_INFO
	.align		4
.L_23:
        /*0068*/ 	.byte	0x04, 0x17
        /*006a*/ 	.short	(.L_25 - .L_24)
.L_24:
        /*006c*/ 	.word	0x00000000
        /*0070*/ 	.short	0x0000
        /*0072*/ 	.short	0x0000
        /*0074*/ 	.byte	0x00, 0xf4, 0x21, 0x00


	//----- nvinfo : EIATTR_SPARSE_MMA_MASK
	.align		4
.L_25:
        /*0078*/ 	.byte	0x03, 0x50
        /*007a*/ 	.short	0x0000


	//----- nvinfo : EIATTR_MAXREG_COUNT
	.align		4
        /*007c*/ 	.byte	0x03, 0x1b
        /*007e*/ 	.short	0x00ff


	//----- nvinfo : EIATTR_EXIT_INSTR_OFFSETS
	.align		4
        /*0080*/ 	.byte	0x04, 0x1c
        /*0082*/ 	.short	(.L_27 - .L_26)


	//   ....[0]....
.L_26:
        /*0084*/ 	.word	0x000005b0


	//----- nvinfo : EIATTR_REQNTID
	.align		4
.L_27:
        /*0088*/ 	.byte	0x04, 0x10
        /*008a*/ 	.short	(.L_29 - .L_28)
.L_28:
        /*008c*/ 	.word	0x00000080
        /*0090*/ 	.word	0x00000001
        /*0094*/ 	.word	0x00000001


	//----- nvinfo : EIATTR_CBANK_PARAM_SIZE
	.align		4
.L_29:
        /*0098*/ 	.byte	0x03, 0x19
        /*009a*/ 	.short	0x0034


	//----- nvinfo : EIATTR_PARAM_CBANK
	.align		4
        /*009c*/ 	.byte	0x04, 0x0a
        /*009e*/ 	.short	(.L_31 - .L_30)
	.align		4
.L_30:
        /*00a0*/ 	.word	index@(.nv.constant0.triton_poi_fused__native_batch_norm_legit_no_training_relu_7)
        /*00a4*/ 	.short	0x0210
        /*00a6*/ 	.short	0x0034


	//----- nvinfo : EIATTR_SW_WAR
	.align		4
.L_31:
        /*00a8*/ 	.byte	0x04, 0x36
        /*00aa*/ 	.short	(.L_33 - .L_32)
.L_32:
        /*00ac*/ 	.word	0x00000008
.L_33:


//--------------------- .nv.callgraph             --------------------------
	.section	.nv.callgraph,"",@"SHT_CUDA_CALLGRAPH"
	.align	4
	.sectionentsize	8
	.align		4
        /*0000*/ 	.word	0x00000000
	.align		4
        /*0004*/ 	.word	0xffffffff
	.align		4
        /*0008*/ 	.word	0x00000000
	.align		4
        /*000c*/ 	.word	0xfffffffe
	.align		4
        /*0010*/ 	.word	0x00000000
	.align		4
        /*0014*/ 	.word	0xfffffffd
	.align		4
        /*0018*/ 	.word	0x00000000
	.align		4
        /*001c*/ 	.word	0xfffffffc


//--------------------- .nv.constant4             --------------------------
	.section	.nv.constant4,"a",@progbits
	.align	8
	.align		8
.nv.constant4:
        /*0000*/ 	.dword	_$_str
	.align		8
        /*0008*/ 	.dword	_$_str_$_2


//--------------------- .text.triton_poi_fused__native_batch_norm_legit_no_training_relu_7 --------------------------
	.section	.text.triton_poi_fused__native_batch_norm_legit_no_training_relu_7,"ax",@progbits
	.align	128
        .global         triton_poi_fused__native_batch_norm_legit_no_training_relu_7
        .type           triton_poi_fused__native_batch_norm_legit_no_training_relu_7,@function
        .size           triton_poi_fused__native_batch_norm_legit_no_training_relu_7,(.L_x_1 - triton_poi_fused__native_batch_norm_legit_no_training_relu_7)
        .other          triton_poi_fused__native_batch_norm_legit_no_training_relu_7,@"STO_CUDA_ENTRY STV_DEFAULT"
triton_poi_fused__native_batch_norm_legit_no_training_relu_7:
.text.triton_poi_fused__native_batch_norm_legit_no_training_relu_7:
[----:B------:R-:W-:Y:S01]  /*0000*/  LDC R1, c[0x0][0x28] ;  /* 0x00000a00ff017b82 */ /* 0x000fe20000000800 */
[----:B------:R-:W1:Y:S07]  /*0010*/  S2R R0, SR_TID.X ;  /* 0x0000000000007919 */ /* 0x000e6e0000002100 */
[----:B------:R-:W2:Y:S01]  /*0020*/  LDC.64 R20, c[0x0][0x220] ;  /* 0x00008800ff147b82 */ /* 0x000ea20000000a00 */
[----:B------:R-:W-:Y:S01]  /*0030*/  ULDC.64 UR4, c[0x0][0x208] ;  /* 0x0000820000047ab9 */ /* 0x000fe20000000a00 */
[----:B------:R-:W3:Y:S06]  /*0040*/  S2R R5, SR_CTAID.X ;  /* 0x0000000000057919 */ /* 0x000eec0000002500 */
[----:B------:R-:W4:Y:S08]  /*0050*/  LDC.64 R12, c[0x0][0x210] ;  /* 0x00008400ff0c7b82 */ /* 0x000f300000000a00 */
[----:B------:R-:W5:Y:S08]  /*0060*/  LDC.64 R16, c[0x0][0x218] ;  /* 0x00008600ff107b82 */ /* 0x000f700000000a00 */
[----:B------:R-:W5:Y:S01]  /*0070*/  LDC.64 R8, c[0x0][0x228] ;  /* 0x00008a00ff087b82 */ /* 0x000f620000000a00 */
[----:B-1----:R-:W-:-:S02]  /*0080*/  SHF.L.U32 R0, R0, 0x2, RZ ;  /* 0x0000000200007819 */ /* 0x002fc400000006ff */
[----:B---3--:R-:W-:Y:S02]  /*0090*/  SHF.R.S32.HI R3, RZ, 0x16, R5 ;  /* 0x00000016ff037819 */ /* 0x008fe40000011405 */
[----:B------:R-:W-:Y:S02]  /*00a0*/  LOP3.LUT R0, R0, 0x1fc, RZ, 0xc0, !PT ;  /* 0x000001fc00007812 */ /* 0x000fe400078ec0ff */
[----:B------:R-:W-:Y:S02]  /*00b0*/  SGXT R3, R3, 0x1 ;  /* 0x000000010303781a */ /* 0x000fe40000000200 */
[----:B------:R-:W-:Y:S02]  /*00c0*/  LEA R0, R5, R0, 0x9 ;  /* 0x0000000005007211 */ /* 0x000fe400078e48ff */
[----:B------:R-:W1:Y:S02]  /*00d0*/  LDC.64 R4, c[0x0][0x230] ;  /* 0x00008c00ff047b82 */ /* 0x000e640000000a00 */
[----:B------:R-:W-:-:S04]  /*00e0*/  LEA.HI R3, R3, R0, RZ, 0x8 ;  /* 0x0000000003037211 */ /* 0x000fc800078f40ff */
[----:B------:R-:W-:-:S04]  /*00f0*/  LOP3.LUT R3, R3, 0xffffff00, RZ, 0xc0, !PT ;  /* 0xffffff0003037812 */ /* 0x000fc800078ec0ff */
[----:B------:R-:W-:-:S05]  /*0100*/  IADD3 R2, R0, -R3, RZ ;  /* 0x8000000300027210 */ /* 0x000fca0007ffe0ff */
[----:B--2---:R-:W-:-:S06]  /*0110*/  IMAD.WIDE R20, R2, 0x4, R20 ;  /* 0x0000000402147825 */ /* 0x004fcc00078e0214 */
[----:B------:R-:W2:Y:S01]  /*0120*/  LDG.E.EL.128 R20, desc[UR4][R20.64] ;  /* 0x0000000414147981 */ /* 0x000ea2000c2e1d00 */
[----:B----4-:R-:W-:-:S04]  /*0130*/  IMAD.WIDE R12, R0, 0x4, R12 ;  /* 0x00000004000c7825 */ /* 0x010fc800078e020c */
[C---:B-----5:R-:W-:Y:S02]  /*0140*/  IMAD.WIDE R16, R2.reuse, 0x4, R16 ;  /* 0x0000000402107825 */ /* 0x060fe400078e0210 */
[----:B------:R-:W3:Y:S04]  /*0150*/  LDG.E.128 R12, desc[UR4][R12.64] ;  /* 0x000000040c0c7981 */ /* 0x000ee8000c1e1d00 */
[----:B------:R-:W3:Y:S01]  /*0160*/  LDG.E.EL.128 R16, desc[UR4][R16.64] ;  /* 0x0000000410107981 */ /* 0x000ee2000c2e1d00 */
[----:B0-----:R-:W-:-:S04]  /*0170*/  IMAD.WIDE R8, R2, 0x4, R8 ;  /* 0x0000000402087825 */ /* 0x001fc800078e0208 */
[----:B-1----:R-:W-:Y:S02]  /*0180*/  IMAD.WIDE R4, R2, 0x4, R4 ;  /* 0x0000000402047825 */ /* 0x002fe400078e0204 */
[----:B------:R-:W4:Y:S04]  /*0190*/  LDG.E.EL.128 R8, desc[UR4][R8.64] ;  /* 0x0000000408087981 */ /* 0x000f28000c2e1d00 */
[----:B------:R-:W4:Y:S01]  /*01a0*/  LDG.E.EL.128 R4, desc[UR4][R4.64] ;  /* 0x0000000404047981 */ /* 0x000f22000c2e1d00 */
[----:B--2---:R-:W-:Y:S01]  /*01b0*/  FADD R22, R22, 9.9999997473787516356e-06 ;  /* 0x3727c5ac16167421 */ /* 0x004fe20000000000 */
[----:B------:R-:W-:Y:S01]  /*01c0*/  FADD R23, R23, 9.9999997473787516356e-06 ;  /* 0x3727c5ac17177421 */ /* 0x000fe20000000000 */
[----:B------:R-:W-:Y:S01]  /*01d0*/  FADD R2, R20, 9.9999997473787516356e-06 ;  /* 0x3727c5ac14027421 */ /* 0x000fe20000000000 */
[----:B------:R-:W-:Y:S01]  /*01e0*/  FADD R21, R21, 9.9999997473787516356e-06 ;  /* 0x3727c5ac15157421 */ /* 0x000fe20000000000 */
[----:B------:R-:W0:Y:S01]  /*01f0*/  MUFU.SQRT R24, R22 ;  /* 0x0000001600187308 */ /* 0x000e220000002000 */
[----:B------:R-:W-:Y:S01]  /*0200*/  HFMA2.MMA R20, -RZ, RZ, 1.625, 0 ;  /* 0x3e800000ff147435 */ /* 0x000fe200000001ff */
[----:B---3--:R-:W-:-:S06]  /*0210*/  FADD R12, R12, -R16 ;  /* 0x800000100c0c7221 */ /* 0x008fcc0000000000 */
[----:B------:R-:W1:Y:S01]  /*0220*/  MUFU.SQRT R23, R23 ;  /* 0x0000001700177308 */ /* 0x000e620000002000 */
[----:B------:R-:W-:Y:S01]  /*0230*/  FADD R13, R13, -R17 ;  /* 0x800000110d0d7221 */ /* 0x000fe20000000000 */
[----:B------:R-:W-:Y:S01]  /*0240*/  FADD R14, R14, -R18 ;  /* 0x800000120e0e7221 */ /* 0x000fe20000000000 */
[----:B------:R-:W-:Y:S01]  /*0250*/  FADD R18, R15, -R19 ;  /* 0x800000130f127221 */ /* 0x000fe20000000000 */
[----:B0-----:R-:W-:-:S04]  /*0260*/  FSETP.GT.AND P6, PT, R24, 8.50705917302346158658e+37, PT ;  /* 0x7e8000001800780b */ /* 0x001fc80003fc4000 */
[----:B------:R0:W2:Y:S01]  /*0270*/  MUFU.SQRT R25, R2 ;  /* 0x0000000200197308 */ /* 0x0000a20000002000 */
[----:B------:R-:W-:Y:S02]  /*0280*/  FSETP.GEU.AND P1, PT, R24, 1.175494350822287508e-38, PT ;  /* 0x008000001800780b */ /* 0x000fe40003f2e000 */
[----:B-1----:R-:W-:-:S05]  /*0290*/  FSETP.GT.AND P5, PT, R23, 8.50705917302346158658e+37, PT ;  /* 0x7e8000001700780b */ /* 0x002fca0003fa4000 */
[----:B------:R1:W3:Y:S01]  /*02a0*/  MUFU.SQRT R26, R21 ;  /* 0x00000015001a7308 */ /* 0x0002e20000002000 */
[----:B------:R-:W-:Y:S01]  /*02b0*/  FSETP.GEU.AND P2, PT, R23, 1.175494350822287508e-38, PT ;  /* 0x008000001700780b */ /* 0x000fe20003f4e000 */
[----:B0-----:R-:W0:Y:S01]  /*02c0*/  LDC.64 R2, c[0x0][0x238] ;  /* 0x00008e00ff027b82 */ /* 0x001e220000000a00 */
[----:B------:R-:W-:Y:S01]  /*02d0*/  FSEL R16, R20, 1, P5 ;  /* 0x3f80000014107808 */ /* 0x000fe20002800000 */
[----:B------:R-:W-:Y:S01]  /*02e0*/  @P6 FMUL R24, R24, 0.25 ;  /* 0x3e80000018186820 */ /* 0x000fe20000400000 */
[----:B--2---:R-:W-:-:S03]  /*02f0*/  FSETP.GT.AND P3, PT, R25, 8.50705917302346158658e+37, PT ;  /* 0x7e8000001900780b */ /* 0x004fc60003f64000 */
[----:B------:R-:W-:Y:S01]  /*0300*/  @!P1 FMUL R24, R24, 16777216 ;  /* 0x4b80000018189820 */ /* 0x000fe20000400000 */
[----:B-1----:R-:W-:Y:S02]  /*0310*/  FSEL R21, R20, 1, P6 ;  /* 0x3f80000014157808 */ /* 0x002fe40003000000 */
[----:B------:R-:W-:Y:S01]  /*0320*/  FSETP.GEU.AND P6, PT, R25, 1.175494350822287508e-38, PT ;  /* 0x008000001900780b */ /* 0x000fe20003fce000 */
[----:B------:R-:W-:Y:S02]  /*0330*/  @P5 FMUL R23, R23, 0.25 ;  /* 0x3e80000017175820 */ /* 0x000fe40000400000 */
[----:B------:R-:W1:Y:S01]  /*0340*/  MUFU.RCP R24, R24 ;  /* 0x0000001800187308 */ /* 0x000e620000001000 */
[C---:B---3--:R-:W-:Y:S01]  /*0350*/  FSETP.GT.AND P4, PT, R26.reuse, 8.50705917302346158658e+37, PT ;  /* 0x7e8000001a00780b */ /* 0x048fe20003f84000 */
[----:B------:R-:W-:Y:S01]  /*0360*/  @!P2 FMUL R23, R23, 16777216 ;  /* 0x4b8000001717a820 */ /* 0x000fe20000400000 */
[----:B------:R-:W-:Y:S01]  /*0370*/  FSETP.GEU.AND P0, PT, R26, 1.175494350822287508e-38, PT ;  /* 0x008000001a00780b */ /* 0x000fe20003f0e000 */
[----:B------:R-:W-:Y:S01]  /*0380*/  @!P2 FMUL R16, R16, 16777216 ;  /* 0x4b8000001010a820 */ /* 0x000fe20000400000 */
[C---:B------:R-:W-:Y:S01]  /*0390*/  FSEL R17, R20.reuse, 1, P4 ;  /* 0x3f80000014117808 */ /* 0x040fe20002000000 */
[----:B------:R-:W-:Y:S01]  /*03a0*/  @P3 FMUL R25, R25, 0.25 ;  /* 0x3e80000019193820 */ /* 0x000fe20000400000 */
[----:B------:R-:W-:Y:S01]  /*03b0*/  FSEL R20, R20, 1, P3 ;  /* 0x3f80000014147808 */ /* 0x000fe20001800000 */
[----:B------:R-:W2:Y:S01]  /*03c0*/  MUFU.RCP R23, R23 ;  /* 0x0000001700177308 */ /* 0x000ea20000001000 */
[----:B------:R-:W-:Y:S01]  /*03d0*/  @!P1 FMUL R21, R21, 16777216 ;  /* 0x4b80000015159820 */ /* 0x000fe20000400000 */
[----:B------:R-:W-:-:S02]  /*03e0*/  @!P6 FMUL R25, R25, 16777216 ;  /* 0x4b8000001919e820 */ /* 0x000fc40000400000 */
[----:B------:R-:W-:Y:S01]  /*03f0*/  @!P6 FMUL R20, R20, 16777216 ;  /* 0x4b8000001414e820 */ /* 0x000fe20000400000 */
[----:B0-----:R-:W-:-:S04]  /*0400*/  IMAD.WIDE R2, R0, 0x4, R2 ;  /* 0x0000000400027825 */ /* 0x001fc800078e0202 */
[----:B------:R-:W-:Y:S01]  /*0410*/  @P4 FMUL R26, R26, 0.25 ;  /* 0x3e8000001a1a4820 */ /* 0x000fe20000400000 */
[----:B-1----:R-:W-:Y:S01]  /*0420*/  FMUL R21, R24, R21 ;  /* 0x0000001518157220 */ /* 0x002fe20000400000 */
[----:B------:R-:W0:Y:S01]  /*0430*/  MUFU.RCP R25, R25 ;  /* 0x0000001900197308 */ /* 0x000e220000001000 */
[----:B------:R-:W-:Y:S01]  /*0440*/  @!P0 FMUL R17, R17, 16777216 ;  /* 0x4b80000011118820 */ /* 0x000fe20000400000 */
[----:B------:R-:W-:Y:S01]  /*0450*/  @!P0 FMUL R26, R26, 16777216 ;  /* 0x4b8000001a1a8820 */ /* 0x000fe20000400000 */
[----:B------:R-:W-:Y:S01]  /*0460*/  FMUL R21, R21, R14 ;  /* 0x0000000e15157220 */ /* 0x000fe20000400000 */
[----:B--2---:R-:W-:-:S04]  /*0470*/  FMUL R23, R23, R16 ;  /* 0x0000001017177220 */ /* 0x004fc80000400000 */
[----:B------:R-:W1:Y:S01]  /*0480*/  MUFU.RCP R22, R26 ;  /* 0x0000001a00167308 */ /* 0x000e620000001000 */
[----:B----4-:R-:W-:Y:S01]  /*0490*/  FFMA R6, R10, R21, R6 ;  /* 0x000000150a067223 */ /* 0x010fe20000000006 */
[----:B------:R-:W-:-:S04]  /*04a0*/  FMUL R18, R23, R18 ;  /* 0x0000001217127220 */ /* 0x000fc80000400000 */
[C---:B------:R-:W-:Y:S01]  /*04b0*/  FSETP.GEU.AND P1, PT, R6.reuse, RZ, PT ;  /* 0x000000ff0600720b */ /* 0x040fe20003f2e000 */
[----:B0-----:R-:W-:Y:S01]  /*04c0*/  FMUL R25, R25, R20 ;  /* 0x0000001419197220 */ /* 0x001fe20000400000 */
[----:B------:R-:W-:Y:S02]  /*04d0*/  FFMA R7, R11, R18, R7 ;  /* 0x000000120b077223 */ /* 0x000fe40000000007 */
[----:B------:R-:W-:Y:S01]  /*04e0*/  SEL R6, R6, RZ, P1 ;  /* 0x000000ff06067207 */ /* 0x000fe20000800000 */
[----:B------:R-:W-:Y:S02]  /*04f0*/  FMUL R25, R25, R12 ;  /* 0x0000000c19197220 */ /* 0x000fe40000400000 */
[C---:B------:R-:W-:Y:S01]  /*0500*/  FSETP.GEU.AND P0, PT, R7.reuse, RZ, PT ;  /* 0x000000ff0700720b */ /* 0x040fe20003f0e000 */
[----:B-1----:R-:W-:Y:S01]  /*0510*/  FMUL R22, R22, R17 ;  /* 0x0000001116167220 */ /* 0x002fe20000400000 */
[----:B------:R-:W-:Y:S02]  /*0520*/  FFMA R4, R8, R25, R4 ;  /* 0x0000001908047223 */ /* 0x000fe40000000004 */
[----:B------:R-:W-:Y:S01]  /*0530*/  SEL R7, R7, RZ, P0 ;  /* 0x000000ff07077207 */ /* 0x000fe20000000000 */
[----:B------:R-:W-:-:S02]  /*0540*/  FMUL R22, R22, R13 ;  /* 0x0000000d16167220 */ /* 0x000fc40000400000 */
[C---:B------:R-:W-:Y:S02]  /*0550*/  FSETP.GEU.AND P3, PT, R4.reuse, RZ, PT ;  /* 0x000000ff0400720b */ /* 0x040fe40003f6e000 */
[----:B------:R-:W-:Y:S02]  /*0560*/  FFMA R5, R9, R22, R5 ;  /* 0x0000001609057223 */ /* 0x000fe40000000005 */
[----:B------:R-:W-:-:S03]  /*0570*/  SEL R4, R4, RZ, P3 ;  /* 0x000000ff04047207 */ /* 0x000fc60001800000 */
[----:B------:R-:W-:-:S04]  /*0580*/  FSETP.GEU.AND P2, PT, R5, RZ, PT ;  /* 0x000000ff0500720b */ /* 0x000fc80003f4e000 */
[----:B------:R-:W-:-:S05]  /*0590*/  SEL R5, R5, RZ, P2 ;  /* 0x000000ff05057207 */ /* 0x000fca0001000000 */
[----:B------:R-:W-:Y:S01]  /*05a0*/  STG.E.128 desc[UR4][R2.64], R4 ;  /* 0x0000000402007986 */ /* 0x000fe2000c101d04 */
[----:B------:R-:W-:Y:S05]  /*05b0*/  EXIT ;  /* 0x000000000000794d */ /* 0x000fea0003800000 */
.L_x_0:
[----:B------:R-:W-:-:S00]  /*05c0*/  BRA `(.L_x_0) ;  /* 0xfffffffc00fc7947 */ /* 0x000fc0000383ffff */
[----:B------:R-:W-:-:S00]  /*05d0*/  NOP ;  /* 0x0000000000007918 */ /* 0x000fc00000000000 */
        /* <DEDUP_REMOVED lines=10> */
.L_x_1:


//--------------------- .nv.global.init           --------------------------
	.section	.nv.global.init,"aw",@progbits
.nv.global.init:
	.type		_$_str,@object
	.size		_$_str,(_$_str_$_2 - _$_str)
_$_str:
        /*0000*/ 	.byte	0x5f, 0x5f, 0x43, 0x55, 0x44, 0x41, 0x5f, 0x46, 0x54, 0x5a, 0x00
	.type		_$_str_$_2,@object
	.size		_$_str_$_2,(.L_1 - _$_str_$_2)
_$_str_$_2:
        /*000b*/ 	.byte	0x5f, 0x5f, 0x43, 0x55, 0x44, 0x41, 0x5f, 0x50, 0x52, 0x45, 0x43, 0x5f, 0x53, 0x51, 0x52, 0x54
        /*001b*/ 	.byte	0x00
.L_1:


//--------------------- .nv.constant0.triton_poi_fused__native_batch_norm_legit_no_training_relu_7 --------------------------
	.section	.nv.constant0.triton_poi_fused__native_batch_norm_legit_no_training_relu_7,"a",@progbits
	.sectionflags	@""
	.align	4
.nv.constant0.triton_poi_fused__native_batch_norm_legit_no_training_relu_7:
	.zero		580
